	.headerflags	@"EF_CUDA_TEXMODE_UNIFIED EF_CUDA_64BIT_ADDRESS EF_CUDA_ACCELERATORS EF_CUDA_SM90 EF_CUDA_VIRTUAL_SM(EF_CUDA_SM90)"
	.elftype	@"ET_EXEC"


//--------------------- .nv.info                  --------------------------
	.section	.nv.info,"",@"SHT_CUDA_INFO"
	.align	4


	//----- nvinfo : EIATTR_REGCOUNT
	.align		4
        /*0000*/ 	.byte	0x04, 0x2f
        /*0002*/ 	.short	(.L_3 - .L_2)
	.align		4
.L_2:
        /*0004*/ 	.word	index@(triton_poi_fused_add_div_mean_mul_pow_sqrt_1)
        /*0008*/ 	.word	0x0000001a


	//----- nvinfo : EIATTR_MIN_STACK_SIZE
	.align		4
.L_3:
        /*000c*/ 	.byte	0x04, 0x12
        /*000e*/ 	.short	(.L_5 - .L_4)
	.align		4
.L_4:
        /*0010*/ 	.word	index@(triton_poi_fused_add_div_mean_mul_pow_sqrt_1)
        /*0014*/ 	.word	0x00000000


	//----- nvinfo : EIATTR_FRAME_SIZE
	.align		4
.L_5:
        /*0018*/ 	.byte	0x04, 0x11
        /*001a*/ 	.short	(.L_7 - .L_6)
	.align		4
.L_6:
        /*001c*/ 	.word	index@(triton_poi_fused_add_div_mean_mul_pow_sqrt_1)
        /*0020*/ 	.word	0x00000000


	//----- nvinfo : EIATTR_MIN_STACK_SIZE
	.align		4
.L_7:
        /*0024*/ 	.byte	0x04, 0x12
        /*0026*/ 	.short	(.L_9 - .L_8)
	.align		4
.L_8:
        /*0028*/ 	.word	index@(triton_poi_fused_add_div_mean_mul_pow_sqrt_1)
        /*002c*/ 	.word	0x00000000
.L_9:


//--------------------- .nv.info.triton_poi_fused_add_div_mean_mul_pow_sqrt_1 --------------------------
	.section	.nv.info.triton_poi_fused_add_div_mean_mul_pow_sqrt_1,"",@"SHT_CUDA_INFO"
	.sectionflags	@""
	.align	4


	//----- nvinfo : EIATTR_CUDA_API_VERSION
	.align		4
        /*0000*/ 	.byte	0x04, 0x37
        /*0002*/ 	.short	(.L_11 - .L_10)
.L_10:
        /*0004*/ 	.word	0x0000007c


	//----- nvinfo : EIATTR_KPARAM_INFO
	.align		4
.L_11:
        /*0008*/ 	.byte	0x04, 0x17
        /*000a*/ 	.short	(.L_13 - .L_12)
.L_12:
        /*000c*/ 	.word	0x00000000
        /*0010*/ 	.short	0x0004
        /*0012*/ 	.short	0x0020
        /*0014*/ 	.byte	0x00, 0xf0, 0x11, 0x00


	//----- nvinfo : EIATTR_KPARAM_INFO
	.align		4
.L_13:
        /*0018*/ 	.byte	0x04, 0x17
        /*001a*/ 	.short	(.L_15 - .L_14)
.L_14:
        /*001c*/ 	.word	0x00000000
        /*0020*/ 	.short	0x0003
        /*0022*/ 	.short	0x0018
        /*0024*/ 	.byte	0x00, 0xf4, 0x21, 0x00


	//----- nvinfo : EIATTR_KPARAM_INFO
	.align		4
.L_15:
        /*0028*/ 	.byte	0x04, 0x17
        /*002a*/ 	.short	(.L_17 - .L_16)
.L_16:
        /*002c*/ 	.word	0x00000000
        /*0030*/ 	.short	0x0002
        /*0032*/ 	.short	0x0010
        /*0034*/ 	.byte	0x00, 0xf4, 0x21, 0x00


	//----- nvinfo : EIATTR_KPARAM_INFO
	.align		4
.L_17:
        /*0038*/ 	.byte	0x04, 0x17
        /*003a*/ 	.short	(.L_19 - .L_18)
.L_18:
        /*003c*/ 	.word	0x00000000
        /*0040*/ 	.short	0x0001
        /*0042*/ 	.short	0x0008
        /*0044*/ 	.byte	0x00, 0xf4, 0x21, 0x00


	//----- nvinfo : EIATTR_KPARAM_INFO
	.align		4
.L_19:
        /*0048*/ 	.byte	0x04, 0x17
        /*004a*/ 	.short	(.L_21 - .L_20)
.L_20:
        /*004c*/ 	.word	0x00000000
        /*0050*/ 	.short	0x0000
        /*0052*/ 	.short	0x0000
        /*0054*/ 	.byte	0x00, 0xf4, 0x21, 0x00


	//----- nvinfo : EIATTR_SPARSE_MMA_MASK
	.align		4
.L_21:
        /*0058*/ 	.byte	0x03, 0x50
        /*005a*/ 	.short	0x0000


	//----- nvinfo : EIATTR_MAXREG_COUNT
	.align		4
        /*005c*/ 	.byte	0x03, 0x1b
        /*005e*/ 	.short	0x00ff


	//----- nvinfo : EIATTR_EXIT_INSTR_OFFSETS
	.align		4
        /*0060*/ 	.byte	0x04, 0x1c
        /*0062*/ 	.short	(.L_23 - .L_22)


	//   ....[0]....
.L_22:
        /*0064*/ 	.word	0x00000460


	//   ....[1]....
        /*0068*/ 	.word	0x00000480


	//----- nvinfo : EIATTR_REQNTID
	.align		4
.L_23:
        /*006c*/ 	.byte	0x04, 0x10
        /*006e*/ 	.short	(.L_25 - .L_24)
.L_24:
        /*0070*/ 	.word	0x00000080
        /*0074*/ 	.word	0x00000001
        /*0078*/ 	.word	0x00000001


	//----- nvinfo : EIATTR_CBANK_PARAM_SIZE
	.align		4
.L_25:
        /*007c*/ 	.byte	0x03, 0x19
        /*007e*/ 	.short	0x0024


	//----- nvinfo : EIATTR_PARAM_CBANK
	.align		4
        /*0080*/ 	.byte	0x04, 0x0a
        /*0082*/ 	.short	(.L_27 - .L_26)
	.align		4
.L_26:
        /*0084*/ 	.word	index@(.nv.constant0.triton_poi_fused_add_div_mean_mul_pow_sqrt_1)
        /*0088*/ 	.short	0x0210
        /*008a*/ 	.short	0x0024


	//----- nvinfo : EIATTR_SW_WAR
	.align		4
.L_27:
        /*008c*/ 	.byte	0x04, 0x36
        /*008e*/ 	.short	(.L_29 - .L_28)
.L_28:
        /*0090*/ 	.word	0x00000008
.L_29:


//--------------------- .nv.callgraph             --------------------------
	.section	.nv.callgraph,"",@"SHT_CUDA_CALLGRAPH"
	.align	4
	.sectionentsize	8
	.align		4
        /*0000*/ 	.word	0x00000000
	.align		4
        /*0004*/ 	.word	0xffffffff
	.align		4
        /*0008*/ 	.word	0x00000000
	.align		4
        /*000c*/ 	.word	0xfffffffe
	.align		4
        /*0010*/ 	.word	0x00000000
	.align		4
        /*0014*/ 	.word	0xfffffffd
	.align		4
        /*0018*/ 	.word	0x00000000
	.align		4
        /*001c*/ 	.word	0xfffffffc


//--------------------- .nv.constant4             --------------------------
	.section	.nv.constant4,"a",@progbits
	.align	8
	.align		8
.nv.constant4:
        /*0000*/ 	.dword	_$_str
	.align		8
        /*0008*/ 	.dword	_$_str_$_2


//--------------------- .text.triton_poi_fused_add_div_mean_mul_pow_sqrt_1 --------------------------
	.section	.text.triton_poi_fused_add_div_mean_mul_pow_sqrt_1,"ax",@progbits
	.align	128
        .global         triton_poi_fused_add_div_mean_mul_pow_sqrt_1
        .type           triton_poi_fused_add_div_mean_mul_pow_sqrt_1,@function
        .size           triton_poi_fused_add_div_mean_mul_pow_sqrt_1,(.L_x_1 - triton_poi_fused_add_div_mean_mul_pow_sqrt_1)
        .other          triton_poi_fused_add_div_mean_mul_pow_sqrt_1,@"STO_CUDA_ENTRY STV_DEFAULT"
triton_poi_fused_add_div_mean_mul_pow_sqrt_1:
.text.triton_poi_fused_add_div_mean_mul_pow_sqrt_1:
[----:B------:R-:W0:Y:S02]  /*0000*/  LDC R1, c[0x0][0x28] ;  /* 0x00000a00ff017b82 */ /* 0x000e240000000800 */
[----:B------:R-:W1:Y:S01]  /*0010*/  S2R R0, SR_TID.X ;  /* 0x0000000000007919 */ /* 0x000e620000002100 */
[----:B------:R-:W2:Y:S01]  /*0020*/  LDC.64 R6, c[0x0][0x218] ;  /* 0x00008600ff067b82 */ /* 0x000ea20000000a00 */
[----:B------:R-:W-:Y:S01]  /*0030*/  CS2R R10, SRZ ;  /* 0x00000000000a7805 */ /* 0x000fe2000001ff00 */
[----:B------:R-:W-:Y:S01]  /*0040*/  ULDC.64 UR4, c[0x0][0x208] ;  /* 0x0000820000047ab9 */ /* 0x000fe20000000a00 */
[----:B------:R-:W3:Y:S01]  /*0050*/  S2R R3, SR_CTAID.X ;  /* 0x0000000000037919 */ /* 0x000ee20000002500 */
[----:B------:R-:W-:Y:S02]  /*0060*/  CS2R R12, SRZ ;  /* 0x00000000000c7805 */ /* 0x000fe4000001ff00 */
[----:B------:R-:W-:Y:S02]  /*0070*/  CS2R R14, SRZ ;  /* 0x00000000000e7805 */ /* 0x000fe4000001ff00 */
[----:B------:R-:W-:Y:S01]  /*0080*/  CS2R R16, SRZ ;  /* 0x0000000000107805 */ /* 0x000fe2000001ff00 */
[----:B------:R-:W4:Y:S08]  /*0090*/  LDC.64 R8, c[0x0][0x210] ;  /* 0x00008400ff087b82 */ /* 0x000f300000000a00 */
[----:B------:R-:W5:Y:S01]  /*00a0*/  LDC.64 R4, c[0x0][0x220] ;  /* 0x00008800ff047b82 */ /* 0x000f620000000a00 */
[----:B-1----:R-:W-:-:S04]  /*00b0*/  SHF.L.U32 R0, R0, 0x1, RZ ;  /* 0x0000000100007819 */ /* 0x002fc800000006ff */
[----:B------:R-:W-:-:S04]  /*00c0*/  LOP3.LUT R0, R0, 0xfe, RZ, 0xc0, !PT ;  /* 0x000000fe00007812 */ /* 0x000fc800078ec0ff */
[----:B---3--:R-:W-:-:S04]  /*00d0*/  LEA R0, R3, R0, 0x8 ;  /* 0x0000000003007211 */ /* 0x008fc800078e40ff */
[----:B------:R-:W-:Y:S02]  /*00e0*/  SHF.R.S32.HI R3, RZ, 0x1f, R0 ;  /* 0x0000001fff037819 */ /* 0x000fe40000011400 */
[----:B------:R-:W-:Y:S02]  /*00f0*/  ISETP.GE.AND P4, PT, R0, 0x100, PT ;  /* 0x000001000000780c */ /* 0x000fe40003f86270 */
[----:B------:R-:W-:-:S04]  /*0100*/  LEA.HI R3, R3, R0, RZ, 0x2 ;  /* 0x0000000003037211 */ /* 0x000fc800078f10ff */
[----:B------:R-:W-:-:S05]  /*0110*/  LOP3.LUT R23, R3, 0xfffffffc, RZ, 0xc0, !PT ;  /* 0xfffffffc03177812 */ /* 0x000fca00078ec0ff */
[----:B--2---:R-:W-:-:S05]  /*0120*/  IMAD.WIDE R20, R23, 0x4, R6 ;  /* 0x0000000417147825 */ /* 0x004fca00078e0206 */
[----:B------:R-:W2:Y:S04]  /*0130*/  @!P4 LDG.E.EL R10, desc[UR4][R20.64+0x4] ;  /* 0x00000404140ac981 */ /* 0x000ea8000c2e1900 */
[----:B------:R-:W3:Y:S04]  /*0140*/  @!P4 LDG.E.EL R11, desc[UR4][R20.64] ;  /* 0x00000004140bc981 */ /* 0x000ee8000c2e1900 */
[----:B------:R-:W3:Y:S04]  /*0150*/  @!P4 LDG.E.EL R12, desc[UR4][R20.64+0x4] ;  /* 0x00000404140cc981 */ /* 0x000ee8000c2e1900 */
[----:B------:R-:W3:Y:S04]  /*0160*/  @!P4 LDG.E.EL R14, desc[UR4][R20.64] ;  /* 0x00000004140ec981 */ /* 0x000ee8000c2e1900 */
[----:B------:R-:W3:Y:S04]  /*0170*/  @!P4 LDG.E.EL R13, desc[UR4][R20.64+0x8] ;  /* 0x00000804140dc981 */ /* 0x000ee8000c2e1900 */
[----:B------:R-:W3:Y:S04]  /*0180*/  @!P4 LDG.E.EL R16, desc[UR4][R20.64+0x8] ;  /* 0x000008041410c981 */ /* 0x000ee8000c2e1900 */
[----:B------:R-:W3:Y:S04]  /*0190*/  @!P4 LDG.E.EL R15, desc[UR4][R20.64+0xc] ;  /* 0x00000c04140fc981 */ /* 0x000ee8000c2e1900 */
[----:B------:R-:W3:Y:S01]  /*01a0*/  @!P4 LDG.E.EL R17, desc[UR4][R20.64+0xc] ;  /* 0x00000c041411c981 */ /* 0x000ee2000c2e1900 */
[----:B------:R-:W-:Y:S01]  /*01b0*/  CS2R R2, SRZ ;  /* 0x0000000000027805 */ /* 0x000fe2000001ff00 */
[----:B------:R-:W-:Y:S01]  /*01c0*/  IMAD.WIDE R18, R0, 0x4, R6 ;  /* 0x0000000400127825 */ /* 0x000fe200078e0206 */
[----:B------:R-:W-:-:S04]  /*01d0*/  IADD3 R23, R0, -R23, RZ ;  /* 0x8000001700177210 */ /* 0x000fc80007ffe0ff */
[----:B------:R-:W3:Y:S01]  /*01e0*/  @!P4 LDG.E.64 R2, desc[UR4][R18.64] ;  /* 0x000000041202c981 */ /* 0x000ee2000c1e1b00 */
[----:B----4-:R-:W-:Y:S01]  /*01f0*/  IMAD.WIDE R6, R23, 0x4, R8 ;  /* 0x0000000417067825 */ /* 0x010fe200078e0208 */
[----:B------:R-:W-:-:S03]  /*0200*/  CS2R R8, SRZ ;  /* 0x0000000000087805 */ /* 0x000fc6000001ff00 */
[----:B-----5:R-:W-:Y:S01]  /*0210*/  IMAD.WIDE R22, R23, 0x4, R4 ;  /* 0x0000000417167825 */ /* 0x020fe200078e0204 */
[----:B------:R-:W-:-:S04]  /*0220*/  CS2R R4, SRZ ;  /* 0x0000000000047805 */ /* 0x000fc8000001ff00 */
[----:B------:R-:W4:Y:S04]  /*0230*/  @!P4 LDG.E.EL.64 R8, desc[UR4][R22.64] ;  /* 0x000000041608c981 */ /* 0x000f28000c2e1b00 */
[----:B------:R1:W4:Y:S02]  /*0240*/  @!P4 LDG.E.EL.64 R4, desc[UR4][R6.64] ;  /* 0x000000040604c981 */ /* 0x000324000c2e1b00 */
[----:B-1----:R-:W1:Y:S01]  /*0250*/  LDC.64 R6, c[0x0][0x228] ;  /* 0x00008a00ff067b82 */ /* 0x002e620000000a00 */
[----:B--2---:R-:W-:-:S04]  /*0260*/  FMUL R10, R10, R10 ;  /* 0x0000000a0a0a7220 */ /* 0x004fc80000400000 */
[----:B---3--:R-:W-:Y:S01]  /*0270*/  FFMA R10, R11, R11, R10 ;  /* 0x0000000b0b0a7223 */ /* 0x008fe2000000000a */
[----:B------:R-:W-:-:S04]  /*0280*/  FMUL R11, R12, R12 ;  /* 0x0000000c0c0b7220 */ /* 0x000fc80000400000 */
[----:B------:R-:W-:Y:S01]  /*0290*/  FFMA R11, R14, R14, R11 ;  /* 0x0000000e0e0b7223 */ /* 0x000fe2000000000b */
[----:B------:R-:W-:Y:S01]  /*02a0*/  FFMA R10, R13, R13, R10 ;  /* 0x0000000d0d0a7223 */ /* 0x000fe2000000000a */
[----:B------:R-:W-:Y:S02]  /*02b0*/  HFMA2.MMA R13, -RZ, RZ, 1.625, 0 ;  /* 0x3e800000ff0d7435 */ /* 0x000fe400000001ff */
[----:B------:R-:W-:Y:S01]  /*02c0*/  FFMA R16, R16, R16, R11 ;  /* 0x0000001010107223 */ /* 0x000fe2000000000b */
[----:B------:R-:W-:-:S03]  /*02d0*/  FFMA R10, R15, R15, R10 ;  /* 0x0000000f0f0a7223 */ /* 0x000fc6000000000a */
[----:B------:R-:W-:-:S04]  /*02e0*/  FFMA R16, R17, R17, R16 ;  /* 0x0000001111107223 */ /* 0x000fc80000000010 */
[-C--:B------:R-:W-:Y:S01]  /*02f0*/  FFMA R10, R10, R13.reuse, 9.9999999600419720025e-13 ;  /* 0x2b8cbccc0a0a7423 */ /* 0x080fe2000000000d */
[----:B------:R-:W-:-:S03]  /*0300*/  FFMA R16, R16, R13, 9.9999999600419720025e-13 ;  /* 0x2b8cbccc10107423 */ /* 0x000fc6000000000d */
[----:B------:R-:W2:Y:S08]  /*0310*/  MUFU.SQRT R11, R10 ;  /* 0x0000000a000b7308 */ /* 0x000eb00000002000 */
[----:B------:R-:W3:Y:S01]  /*0320*/  MUFU.SQRT R12, R16 ;  /* 0x00000010000c7308 */ /* 0x000ee20000002000 */
[C---:B--2---:R-:W-:Y:S02]  /*0330*/  FSETP.GT.AND P0, PT, R11.reuse, 8.50705917302346158658e+37, PT ;  /* 0x7e8000000b00780b */ /* 0x044fe40003f04000 */
[----:B------:R-:W-:-:S02]  /*0340*/  FSETP.GEU.AND P2, PT, R11, 1.175494350822287508e-38, PT ;  /* 0x008000000b00780b */ /* 0x000fc40003f4e000 */
[C---:B---3--:R-:W-:Y:S02]  /*0350*/  FSETP.GT.AND P1, PT, R12.reuse, 8.50705917302346158658e+37, PT ;  /* 0x7e8000000c00780b */ /* 0x048fe40003f24000 */
[----:B------:R-:W-:-:S07]  /*0360*/  FSETP.GEU.AND P3, PT, R12, 1.175494350822287508e-38, PT ;  /* 0x008000000c00780b */ /* 0x000fce0003f6e000 */
[----:B------:R-:W-:-:S04]  /*0370*/  @P0 FMUL R11, R11, 0.25 ;  /* 0x3e8000000b0b0820 */ /* 0x000fc80000400000 */
[----:B------:R-:W-:Y:S01]  /*0380*/  @!P2 FMUL R11, R11, 16777216 ;  /* 0x4b8000000b0ba820 */ /* 0x000fe20000400000 */
[----:B------:R-:W-:-:S04]  /*0390*/  @P1 FMUL R12, R12, 0.25 ;  /* 0x3e8000000c0c1820 */ /* 0x000fc80000400000 */
[----:B------:R-:W-:Y:S01]  /*03a0*/  @!P3 FMUL R12, R12, 16777216 ;  /* 0x4b8000000c0cb820 */ /* 0x000fe20000400000 */
[----:B------:R-:W2:Y:S01]  /*03b0*/  MUFU.RCP R11, R11 ;  /* 0x0000000b000b7308 */ /* 0x000ea20000001000 */
[----:B------:R-:W-:-:S07]  /*03c0*/  @P0 FMUL R2, R2, 0.25 ;  /* 0x3e80000002020820 */ /* 0x000fce0000400000 */
[----:B------:R-:W3:Y:S01]  /*03d0*/  MUFU.RCP R12, R12 ;  /* 0x0000000c000c7308 */ /* 0x000ee20000001000 */
[----:B------:R-:W-:Y:S01]  /*03e0*/  @P1 FMUL R3, R3, 0.25 ;  /* 0x3e80000003031820 */ /* 0x000fe20000400000 */
[----:B------:R-:W-:-:S03]  /*03f0*/  @!P2 FMUL R2, R2, 16777216 ;  /* 0x4b8000000202a820 */ /* 0x000fc60000400000 */
[----:B------:R-:W-:Y:S01]  /*0400*/  @!P3 FMUL R3, R3, 16777216 ;  /* 0x4b8000000303b820 */ /* 0x000fe20000400000 */
[----:B--2---:R-:W-:-:S04]  /*0410*/  FMUL R13, R11, R2 ;  /* 0x000000020b0d7220 */ /* 0x004fc80000400000 */
[----:B----4-:R-:W-:Y:S01]  /*0420*/  FFMA R4, R13, R4, R8 ;  /* 0x000000040d047223 */ /* 0x010fe20000000008 */
[----:B---3--:R-:W-:Y:S01]  /*0430*/  FMUL R10, R12, R3 ;  /* 0x000000030c0a7220 */ /* 0x008fe20000400000 */
[----:B-1----:R-:W-:-:S04]  /*0440*/  IMAD.WIDE R2, R0, 0x4, R6 ;  /* 0x0000000400027825 */ /* 0x002fc800078e0206 */
[----:B------:R-:W-:Y:S01]  /*0450*/  FFMA R5, R10, R5, R9 ;  /* 0x000000050a057223 */ /* 0x000fe20000000009 */
[----:B------:R-:W-:Y:S06]  /*0460*/  @P4 EXIT ;  /* 0x000000000000494d */ /* 0x000fec0003800000 */
[----:B------:R-:W-:Y:S01]  /*0470*/  STG.E.64 desc[UR4][R2.64], R4 ;  /* 0x0000000402007986 */ /* 0x000fe2000c101b04 */
[----:B------:R-:W-:Y:S05]  /*0480*/  EXIT ;  /* 0x000000000000794d */ /* 0x000fea0003800000 */
.L_x_0:
[----:B------:R-:W-:-:S00]  /*0490*/  BRA `(.L_x_0) ;  /* 0xfffffffc00fc7947 */ /* 0x000fc0000383ffff */
[----:B------:R-:W-:-:S00]  /*04a0*/  NOP ;  /* 0x0000000000007918 */ /* 0x000fc00000000000 */
        /* <DEDUP_REMOVED lines=13> */
.L_x_1:


//--------------------- .nv.global.init           --------------------------
	.section	.nv.global.init,"aw",@progbits
.nv.global.init:
	.type		_$_str,@object
	.size		_$_str,(_$_str_$_2 - _$_str)
_$_str:
        /*0000*/ 	.byte	0x5f, 0x5f, 0x43, 0x55, 0x44, 0x41, 0x5f, 0x46, 0x54, 0x5a, 0x00
	.type		_$_str_$_2,@object
	.size		_$_str_$_2,(.L_1 - _$_str_$_2)
_$_str_$_2:
        /*000b*/ 	.byte	0x5f, 0x5f, 0x43, 0x55, 0x44, 0x41, 0x5f, 0x50, 0x52, 0x45, 0x43, 0x5f, 0x53, 0x51, 0x52, 0x54
        /*001b*/ 	.byte	0x00
.L_1:


//--------------------- .nv.constant0.triton_poi_fused_add_div_mean_mul_pow_sqrt_1 --------------------------
	.section	.nv.constant0.triton_poi_fused_add_div_mean_mul_pow_sqrt_1,"a",@progbits
	.sectionflags	@""
	.align	4
.nv.constant0.triton_poi_fused_add_div_mean_mul_pow_sqrt_1:
	.zero		564
